//
// Generated by NVIDIA NVVM Compiler
//
// Compiler Build ID: CL-36424714
// Cuda compilation tools, release 13.0, V13.0.88
// Based on NVVM 20.0.0
//

.version 9.0
.target sm_100
.address_size 64

	// .globl	_Z9vectorAddPiS_i

.visible .entry _Z9vectorAddPiS_i(
	.param .u64 .ptr .align 1 _Z9vectorAddPiS_i_param_0,
	.param .u64 .ptr .align 1 _Z9vectorAddPiS_i_param_1,
	.param .u32 _Z9vectorAddPiS_i_param_2
)
{
	.reg .pred 	%p<2>;
	.reg .b32 	%r<9>;
	.reg .b64 	%rd<9>;

	ld.param.u64 	%rd1, [_Z9vectorAddPiS_i_param_0];
	ld.param.u64 	%rd2, [_Z9vectorAddPiS_i_param_1];
	ld.param.u32 	%r2, [_Z9vectorAddPiS_i_param_2];
	mov.u32 	%r3, %ntid.x;
	mov.u32 	%r4, %ctaid.x;
	mov.u32 	%r5, %tid.x;
	mad.lo.s32 	%r1, %r3, %r4, %r5;
	setp.ge.s32 	%p1, %r1, %r2;
	@%p1 bra 	$L__BB0_2;
	cvta.to.global.u64 	%rd3, %rd1;
	cvta.to.global.u64 	%rd4, %rd2;
	not.b32 	%r6, %r1;
	add.s32 	%r7, %r2, %r6;
	mul.wide.s32 	%rd5, %r7, 4;
	add.s64 	%rd6, %rd3, %rd5;
	ld.global.u32 	%r8, [%rd6];
	mul.wide.s32 	%rd7, %r1, 4;
	add.s64 	%rd8, %rd4, %rd7;
	st.global.u32 	[%rd8], %r8;
$L__BB0_2:
	ret;

}


// ===== COMPILED SASS (sm_100) =====

	.target	sm_100

	.elftype	@"ET_EXEC"


//--------------------- .note.nv.tkinfo           --------------------------
	.section	.note.nv.tkinfo,"",@"SHT_NOTE"
	.sectionflags	@"SHF_NOTE_NV_TKINFO"
	.tkinfo
        /*0018*/ 	.word	0x00000002
        /*0030*/ 	.string	""
        /*0030*/ 	.string	"ptxas"
        /*0030*/ 	.string	"Cuda compilation tools, release 13.0, V13.0.88"
        /*0030*/ 	.string	"Build cuda_13.0.r13.0/compiler.36424714_0"
        /*0030*/ 	.string	"-arch sm_100 -m 64 "



//--------------------- .note.nv.cuinfo           --------------------------
	.section	.note.nv.cuinfo,"",@"SHT_NOTE"
	.sectionflags	@"SHF_NOTE_NV_CUINFO"
        /*0018*/ 	.short	0x0002
        /*001a*/ 	.short	0x0064
        /*001c*/ 	.short	0x0082
	.zero		2


//--------------------- .nv.info                  --------------------------
	.section	.nv.info,"",@"SHT_CUDA_INFO"
	.align	4


	//----- nvinfo : EIATTR_REGCOUNT
	.align		4
        /*0000*/ 	.byte	0x04, 0x2f
        /*0002*/ 	.short	(.L_1 - .L_0)
	.align		4
.L_0:
        /*0004*/ 	.word	index@(_Z9vectorAddPiS_i)
        /*0008*/ 	.word	0x0000000a


	//----- nvinfo : EIATTR_FRAME_SIZE
	.align		4
.L_1:
        /*000c*/ 	.byte	0x04, 0x11
        /*000e*/ 	.short	(.L_3 - .L_2)
	.align		4
.L_2:
        /*0010*/ 	.word	index@(_Z9vectorAddPiS_i)
        /*0014*/ 	.word	0x00000000


	//----- nvinfo : EIATTR_MIN_STACK_SIZE
	.align		4
.L_3:
        /*0018*/ 	.byte	0x04, 0x12
        /*001a*/ 	.short	(.L_5 - .L_4)
	.align		4
.L_4:
        /*001c*/ 	.word	index@(_Z9vectorAddPiS_i)
        /*0020*/ 	.word	0x00000000
.L_5:


//--------------------- .nv.compat                --------------------------
	.section	.nv.compat,"",@"SHT_CUDA_COMPAT_INFO"
	.align	4
        /*0000*/ 	.byte	0x02, 0x09, 0x00, 0x00, 0x02, 0x02, 0x01, 0x00, 0x02, 0x05, 0x05, 0x00, 0x03, 0x07, 0x01, 0x01
        /*0010*/ 	.byte	0x02, 0x03, 0x00, 0x00, 0x02, 0x06, 0x01, 0x00, 0x04, 0x0b, 0x08, 0x00, 0x09, 0x00, 0x00, 0x00
        /*0020*/ 	.byte	0x00, 0x00, 0x00, 0x00


//--------------------- .nv.info._Z9vectorAddPiS_i --------------------------
	.section	.nv.info._Z9vectorAddPiS_i,"",@"SHT_CUDA_INFO"
	.sectionflags	@""
	.align	4


	//----- nvinfo : EIATTR_CUDA_API_VERSION
	.align		4
        /*0000*/ 	.byte	0x04, 0x37
        /*0002*/ 	.short	(.L_7 - .L_6)
.L_6:
        /*0004*/ 	.word	0x00000082


	//----- nvinfo : EIATTR_KPARAM_INFO
	.align		4
.L_7:
        /*0008*/ 	.byte	0x04, 0x17
        /*000a*/ 	.short	(.L_9 - .L_8)
.L_8:
        /*000c*/ 	.word	0x00000000
        /*0010*/ 	.short	0x0002
        /*0012*/ 	.short	0x0010
        /*0014*/ 	.byte	0x00, 0xf0, 0x11, 0x00


	//----- nvinfo : EIATTR_KPARAM_INFO
	.align		4
.L_9:
        /*0018*/ 	.byte	0x04, 0x17
        /*001a*/ 	.short	(.L_11 - .L_10)
.L_10:
        /*001c*/ 	.word	0x00000000
        /*0020*/ 	.short	0x0001
        /*0022*/ 	.short	0x0008
        /*0024*/ 	.byte	0x00, 0xf5, 0x21, 0x00


	//----- nvinfo : EIATTR_KPARAM_INFO
	.align		4
.L_11:
        /*0028*/ 	.byte	0x04, 0x17
        /*002a*/ 	.short	(.L_13 - .L_12)
.L_12:
        /*002c*/ 	.word	0x00000000
        /*0030*/ 	.short	0x0000
        /*0032*/ 	.short	0x0000
        /*0034*/ 	.byte	0x00, 0xf5, 0x21, 0x00


	//----- nvinfo : EIATTR_SPARSE_MMA_MASK
	.align		4
.L_13:
        /*0038*/ 	.byte	0x03, 0x50
        /*003a*/ 	.short	0x0000


	//----- nvinfo : EIATTR_MAXREG_COUNT
	.align		4
        /*003c*/ 	.byte	0x03, 0x1b
        /*003e*/ 	.short	0x00ff


	//----- nvinfo : EIATTR_MERCURY_ISA_VERSION
	.align		4
        /*0040*/ 	.byte	0x03, 0x5f
        /*0042*/ 	.short	0x0101


	//----- nvinfo : EIATTR_VRC_CTA_INIT_COUNT
	.align		4
        /*0044*/ 	.byte	0x02, 0x4a
	.zero		1
	.zero		1


	//----- nvinfo : EIATTR_EXIT_INSTR_OFFSETS
	.align		4
        /*0048*/ 	.byte	0x04, 0x1c
        /*004a*/ 	.short	(.L_15 - .L_14)


	//   ....[0]....
.L_14:
        /*004c*/ 	.word	0x00000070


	//   ....[1]....
        /*0050*/ 	.word	0x00000110


	//----- nvinfo : EIATTR_CBANK_PARAM_SIZE
	.align		4
.L_15:
        /*0054*/ 	.byte	0x03, 0x19
        /*0056*/ 	.short	0x0014


	//----- nvinfo : EIATTR_PARAM_CBANK
	.align		4
        /*0058*/ 	.byte	0x04, 0x0a
        /*005a*/ 	.short	(.L_17 - .L_16)
	.align		4
.L_16:
        /*005c*/ 	.word	index@(.nv.constant0._Z9vectorAddPiS_i)
        /*0060*/ 	.short	0x0380
        /*0062*/ 	.short	0x0014


	//----- nvinfo : EIATTR_SW_WAR
	.align		4
.L_17:
        /*0064*/ 	.byte	0x04, 0x36
        /*0066*/ 	.short	(.L_19 - .L_18)
.L_18:
        /*0068*/ 	.word	0x00000008
.L_19:


//--------------------- .nv.callgraph             --------------------------
	.section	.nv.callgraph,"",@"SHT_CUDA_CALLGRAPH"
	.align	4
	.sectionentsize	8
	.align		4
        /*0000*/ 	.word	0x00000000
	.align		4
        /*0004*/ 	.word	0xffffffff
	.align		4
        /*0008*/ 	.word	0x00000000
	.align		4
        /*000c*/ 	.word	0xfffffffe
	.align		4
        /*0010*/ 	.word	0x00000000
	.align		4
        /*0014*/ 	.word	0xfffffffd
	.align		4
        /*0018*/ 	.word	0x00000000
	.align		4
        /*001c*/ 	.word	0xfffffffc


//--------------------- .text._Z9vectorAddPiS_i   --------------------------
	.section	.text._Z9vectorAddPiS_i,"ax",@progbits
	.align	128
        .global         _Z9vectorAddPiS_i
        .type           _Z9vectorAddPiS_i,@function
        .size           _Z9vectorAddPiS_i,(.L_x_1 - _Z9vectorAddPiS_i)
        .other          _Z9vectorAddPiS_i,@"STO_CUDA_ENTRY STV_DEFAULT"
_Z9vectorAddPiS_i:
.text._Z9vectorAddPiS_i:
[----:B------:R-:W-:Y:S01]  /*0000*/  LDC R1, c[0x0][0x37c] ;  /* 0x0000df00ff017b82 */ /* 0x000fe20000000800 */
[----:B------:R-:W0:Y:S01]  /*0010*/  S2R R7, SR_CTAID.X ;  /* 0x0000000000077919 */ /* 0x000e220000002500 */
[----:B------:R-:W0:Y:S01]  /*0020*/  LDCU UR4, c[0x0][0x360] ;  /* 0x00006c00ff0477ac */ /* 0x000e220008000800 */
[----:B------:R-:W0:Y:S01]  /*0030*/  S2R R0, SR_TID.X ;  /* 0x0000000000007919 */ /* 0x000e220000002100 */
[----:B------:R-:W1:Y:S01]  /*0040*/  LDCU UR6, c[0x0][0x390] ;  /* 0x00007200ff0677ac */ /* 0x000e620008000800 */
[----:B0-----:R-:W-:-:S05]  /*0050*/  IMAD R7, R7, UR4, R0 ;  /* 0x0000000407077c24 */ /* 0x001fca000f8e0200 */
[----:B-1----:R-:W-:-:S13]  /*0060*/  ISETP.GE.AND P0, PT, R7, UR6, PT ;  /* 0x0000000607007c0c */ /* 0x002fda000bf06270 */
[----:B------:R-:W-:Y:S05]  /*0070*/  @P0 EXIT ;  /* 0x000000000000094d */ /* 0x000fea0003800000 */
[----:B------:R-:W0:Y:S01]  /*0080*/  LDC.64 R2, c[0x0][0x380] ;  /* 0x0000e000ff027b82 */ /* 0x000e220000000a00 */
[----:B------:R-:W1:Y:S01]  /*0090*/  LDCU.64 UR4, c[0x0][0x358] ;  /* 0x00006b00ff0477ac */ /* 0x000e620008000a00 */
[----:B------:R-:W-:-:S04]  /*00a0*/  LOP3.LUT R0, RZ, R7, RZ, 0x33, !PT ;  /* 0x00000007ff007212 */ /* 0x000fc800078e33ff */
[----:B------:R-:W-:-:S05]  /*00b0*/  IADD3 R5, PT, PT, R0, UR6, RZ ;  /* 0x0000000600057c10 */ /* 0x000fca000fffe0ff */
[----:B0-----:R-:W-:Y:S02]  /*00c0*/  IMAD.WIDE R2, R5, 0x4, R2 ;  /* 0x0000000405027825 */ /* 0x001fe400078e0202 */
[----:B------:R-:W0:Y:S04]  /*00d0*/  LDC.64 R4, c[0x0][0x388] ;  /* 0x0000e200ff047b82 */ /* 0x000e280000000a00 */
[----:B-1----:R-:W2:Y:S01]  /*00e0*/  LDG.E R3, desc[UR4][R2.64] ;  /* 0x0000000402037981 */ /* 0x002ea2000c1e1900 */
[----:B0-----:R-:W-:-:S05]  /*00f0*/  IMAD.WIDE R4, R7, 0x4, R4 ;  /* 0x0000000407047825 */ /* 0x001fca00078e0204 */
[----:B--2---:R-:W-:Y:S01]  /*0100*/  STG.E desc[UR4][R4.64], R3 ;  /* 0x0000000304007986 */ /* 0x004fe2000c101904 */
[----:B------:R-:W-:Y:S05]  /*0110*/  EXIT ;  /* 0x000000000000794d */ /* 0x000fea0003800000 */
.L_x_0:
[----:B------:R-:W-:-:S00]  /*0120*/  BRA `(.L_x_0) ;  /* 0xfffffffc00fc7947 */ /* 0x000fc0000383ffff */
[----:B------:R-:W-:-:S00]  /*0130*/  NOP ;  /* 0x0000000000007918 */ /* 0x000fc00000000000 */
        /* <DEDUP_REMOVED lines=12> */
.L_x_1:


//--------------------- .nv.shared.reserved.0     --------------------------
	.section	.nv.shared.reserved.0,"aw",@nobits
	.weak		__nv_reservedSMEM_offset_0_alias
	.size		__nv_reservedSMEM_offset_0_alias, 0, 64
	.other		__nv_reservedSMEM_offset_0_alias,@"STO_CUDA_RESERVED_SHARED STV_DEFAULT"
__nv_reservedSMEM_offset_0_alias:
	.zero		0
	.zero		64


//--------------------- .nv.constant0._Z9vectorAddPiS_i --------------------------
	.section	.nv.constant0._Z9vectorAddPiS_i,"a",@progbits
	.sectionflags	@""
	.align	4
.nv.constant0._Z9vectorAddPiS_i:
	.zero		916


//--------------------- SYMBOLS --------------------------

	.type		.nv.reservedSmem.offset0,@object
	.size		.nv.reservedSmem.offset0,0x4
